//
// Generated by NVIDIA NVVM Compiler
//
// Compiler Build ID: CL-36424714
// Cuda compilation tools, release 13.0, V13.0.88
// Based on NVVM 20.0.0
//

.version 9.0
.target sm_100
.address_size 64

	// .globl	_Z13feyman_kernelPdS_i
.extern .shared .align 16 .b8 sdata[];

.visible .entry _Z13feyman_kernelPdS_i(
	.param .u64 .ptr .align 1 _Z13feyman_kernelPdS_i_param_0,
	.param .u64 .ptr .align 1 _Z13feyman_kernelPdS_i_param_1,
	.param .u32 _Z13feyman_kernelPdS_i_param_2
)
{
	.reg .pred 	%p<21>;
	.reg .b32 	%r<92>;
	.reg .b64 	%rd<10>;
	.reg .b64 	%fd<101>;

	ld.param.u64 	%rd3, [_Z13feyman_kernelPdS_i_param_0];
	ld.param.u64 	%rd2, [_Z13feyman_kernelPdS_i_param_1];
	ld.param.u32 	%r23, [_Z13feyman_kernelPdS_i_param_2];
	cvta.to.global.u64 	%rd4, %rd3;
	mov.u32 	%r1, %ctaid.x;
	shl.b32 	%r24, %r1, 2;
	mov.u32 	%r2, %tid.x;
	mul.wide.s32 	%rd5, %r24, 8;
	add.s64 	%rd1, %rd4, %rd5;
	ld.global.f64 	%fd1, [%rd1+24];
	shl.b32 	%r25, %r2, 3;
	mov.u32 	%r26, sdata;
	add.s32 	%r3, %r26, %r25;
	mov.b64 	%rd6, 0;
	st.shared.u64 	[%r3], %rd6;
	setp.ge.s32 	%p1, %r2, %r23;
	@%p1 bra 	$L__BB0_12;
	ld.global.f64 	%fd99, [%rd1];
	ld.global.f64 	%fd98, [%rd1+8];
	ld.global.f64 	%fd97, [%rd1+16];
	mul.lo.s32 	%r27, %r1, %r2;
	sub.s32 	%r86, 123456789, %r27;
	mov.f64 	%fd96, 0d3FF0000000000000;
	mov.f64 	%fd83, 0d0000000000000000;
	mov.u32 	%r5, %ntid.x;
	mov.u32 	%r84, %r2;
	mov.f64 	%fd100, %fd83;
$L__BB0_2:
	setp.geu.f64 	%p2, %fd100, 0d3FF0000000000000;
	@%p2 bra 	$L__BB0_10;
$L__BB0_3:
	mul.hi.s32 	%r28, %r86, -2092037281;
	add.s32 	%r29, %r28, %r86;
	shr.u32 	%r30, %r29, 31;
	shr.s32 	%r31, %r29, 16;
	add.s32 	%r32, %r31, %r30;
	mad.lo.s32 	%r33, %r32, -127773, %r86;
	mul.lo.s32 	%r34, %r32, -2836;
	mad.lo.s32 	%r35, %r33, 16807, %r34;
	setp.gt.s32 	%p3, %r35, 0;
	selp.b32 	%r36, 0, 2147483647, %p3;
	add.s32 	%r87, %r36, %r35;
	cvt.rn.f64.s32 	%fd35, %r87;
	mul.f64 	%fd36, %fd35, 0d3E000000001C5F68;
	setp.geu.f64 	%p4, %fd36, 0d3FD5555555555555;
	mov.f64 	%fd93, 0d0000000000000000;
	@%p4 bra 	$L__BB0_5;
	mul.hi.s32 	%r37, %r87, -2092037281;
	add.s32 	%r38, %r37, %r87;
	shr.u32 	%r39, %r38, 31;
	shr.s32 	%r40, %r38, 16;
	add.s32 	%r41, %r40, %r39;
	mad.lo.s32 	%r42, %r41, -127773, %r87;
	mul.lo.s32 	%r43, %r41, -2836;
	mad.lo.s32 	%r44, %r42, 16807, %r43;
	setp.gt.s32 	%p5, %r44, 0;
	selp.b32 	%r45, 0, 2147483647, %p5;
	add.s32 	%r87, %r45, %r44;
	cvt.rn.f64.s32 	%fd37, %r87;
	fma.rn.f64 	%fd38, %fd37, 0d3E000000001C5F68, 0dBFE0000000000000;
	setp.lt.f64 	%p6, %fd38, 0d0000000000000000;
	selp.f64 	%fd93, 0dBFAC0B1BEEC73E30, 0d3FAC0B1BEEC73E30, %p6;
$L__BB0_5:
	mul.hi.s32 	%r46, %r87, -2092037281;
	add.s32 	%r47, %r46, %r87;
	shr.u32 	%r48, %r47, 31;
	shr.s32 	%r49, %r47, 16;
	add.s32 	%r50, %r49, %r48;
	mad.lo.s32 	%r51, %r50, -127773, %r87;
	mul.lo.s32 	%r52, %r50, -2836;
	mad.lo.s32 	%r53, %r51, 16807, %r52;
	setp.gt.s32 	%p7, %r53, 0;
	selp.b32 	%r54, 0, 2147483647, %p7;
	add.s32 	%r88, %r54, %r53;
	cvt.rn.f64.s32 	%fd40, %r88;
	mul.f64 	%fd41, %fd40, 0d3E000000001C5F68;
	setp.geu.f64 	%p8, %fd41, 0d3FD5555555555555;
	mov.f64 	%fd94, 0d0000000000000000;
	@%p8 bra 	$L__BB0_7;
	mul.hi.s32 	%r55, %r88, -2092037281;
	add.s32 	%r56, %r55, %r88;
	shr.u32 	%r57, %r56, 31;
	shr.s32 	%r58, %r56, 16;
	add.s32 	%r59, %r58, %r57;
	mad.lo.s32 	%r60, %r59, -127773, %r88;
	mul.lo.s32 	%r61, %r59, -2836;
	mad.lo.s32 	%r62, %r60, 16807, %r61;
	setp.gt.s32 	%p9, %r62, 0;
	selp.b32 	%r63, 0, 2147483647, %p9;
	add.s32 	%r88, %r63, %r62;
	cvt.rn.f64.s32 	%fd42, %r88;
	fma.rn.f64 	%fd43, %fd42, 0d3E000000001C5F68, 0dBFE0000000000000;
	setp.lt.f64 	%p10, %fd43, 0d0000000000000000;
	selp.f64 	%fd94, 0dBFAC0B1BEEC73E30, 0d3FAC0B1BEEC73E30, %p10;
$L__BB0_7:
	mul.hi.s32 	%r64, %r88, -2092037281;
	add.s32 	%r65, %r64, %r88;
	shr.u32 	%r66, %r65, 31;
	shr.s32 	%r67, %r65, 16;
	add.s32 	%r68, %r67, %r66;
	mad.lo.s32 	%r69, %r68, -127773, %r88;
	mul.lo.s32 	%r70, %r68, -2836;
	mad.lo.s32 	%r71, %r69, 16807, %r70;
	setp.gt.s32 	%p11, %r71, 0;
	selp.b32 	%r72, 0, 2147483647, %p11;
	add.s32 	%r86, %r72, %r71;
	cvt.rn.f64.s32 	%fd45, %r86;
	mul.f64 	%fd46, %fd45, 0d3E000000001C5F68;
	setp.geu.f64 	%p12, %fd46, 0d3FD5555555555555;
	mov.f64 	%fd95, 0d0000000000000000;
	@%p12 bra 	$L__BB0_9;
	mul.hi.s32 	%r73, %r86, -2092037281;
	add.s32 	%r74, %r73, %r86;
	shr.u32 	%r75, %r74, 31;
	shr.s32 	%r76, %r74, 16;
	add.s32 	%r77, %r76, %r75;
	mad.lo.s32 	%r78, %r77, -127773, %r86;
	mul.lo.s32 	%r79, %r77, -2836;
	mad.lo.s32 	%r80, %r78, 16807, %r79;
	setp.gt.s32 	%p13, %r80, 0;
	selp.b32 	%r81, 0, 2147483647, %p13;
	add.s32 	%r86, %r81, %r80;
	cvt.rn.f64.s32 	%fd47, %r86;
	fma.rn.f64 	%fd48, %fd47, 0d3E000000001C5F68, 0dBFE0000000000000;
	setp.lt.f64 	%p14, %fd48, 0d0000000000000000;
	selp.f64 	%fd95, 0dBFAC0B1BEEC73E30, 0d3FAC0B1BEEC73E30, %p14;
$L__BB0_9:
	div.rn.f64 	%fd49, %fd99, 0d4008000000000000;
	div.rn.f64 	%fd50, %fd49, 0d4008000000000000;
	mul.f64 	%fd51, %fd50, %fd50;
	mul.f64 	%fd52, %fd98, 0d3FE0000000000000;
	mul.f64 	%fd53, %fd52, 0d3FE0000000000000;
	fma.rn.f64 	%fd54, %fd53, %fd53, %fd51;
	fma.rn.f64 	%fd55, %fd97, %fd97, %fd54;
	fma.rn.f64 	%fd56, %fd55, 0d4000000000000000, 0d3FBC71C71C71C71C;
	add.f64 	%fd57, %fd56, 0d3FD0000000000000;
	add.f64 	%fd58, %fd57, 0d3FF0000000000000;
	add.f64 	%fd99, %fd99, %fd93;
	add.f64 	%fd98, %fd98, %fd94;
	add.f64 	%fd97, %fd97, %fd95;
	div.rn.f64 	%fd59, %fd99, 0d4008000000000000;
	div.rn.f64 	%fd60, %fd59, 0d4008000000000000;
	mul.f64 	%fd61, %fd98, 0d3FE0000000000000;
	mul.f64 	%fd62, %fd61, 0d3FE0000000000000;
	mul.f64 	%fd63, %fd62, %fd62;
	fma.rn.f64 	%fd64, %fd60, %fd60, %fd63;
	fma.rn.f64 	%fd65, %fd97, %fd97, %fd64;
	fma.rn.f64 	%fd66, %fd65, 0d4000000000000000, 0d3FBC71C71C71C71C;
	add.f64 	%fd67, %fd66, 0d3FD0000000000000;
	add.f64 	%fd68, %fd67, 0d3FF0000000000000;
	fma.rn.f64 	%fd69, %fd58, 0dBF50624DD2F1A9FC, 0d3FF0000000000000;
	mul.f64 	%fd70, %fd96, %fd69;
	mul.f64 	%fd71, %fd70, %fd68;
	fma.rn.f64 	%fd72, %fd96, %fd58, %fd71;
	fma.rn.f64 	%fd96, %fd72, 0dBF40624DD2F1A9FC, %fd96;
	mul.f64 	%fd73, %fd61, %fd61;
	fma.rn.f64 	%fd74, %fd59, %fd59, %fd73;
	fma.rn.f64 	%fd100, %fd97, %fd97, %fd74;
	setp.lt.f64 	%p15, %fd100, 0d3FF0000000000000;
	@%p15 bra 	$L__BB0_3;
$L__BB0_10:
	add.f64 	%fd83, %fd96, %fd83;
	add.s32 	%r84, %r84, %r5;
	setp.lt.s32 	%p16, %r84, %r23;
	@%p16 bra 	$L__BB0_2;
	st.shared.f64 	[%r3], %fd83;
$L__BB0_12:
	bar.sync 	0;
	mov.u32 	%r91, %ntid.x;
	setp.lt.u32 	%p17, %r91, 2;
	@%p17 bra 	$L__BB0_16;
$L__BB0_13:
	shr.u32 	%r22, %r91, 1;
	setp.ge.u32 	%p18, %r2, %r22;
	@%p18 bra 	$L__BB0_15;
	ld.shared.f64 	%fd75, [%r3];
	shl.b32 	%r82, %r22, 3;
	add.s32 	%r83, %r3, %r82;
	ld.shared.f64 	%fd76, [%r83];
	add.f64 	%fd77, %fd75, %fd76;
	st.shared.f64 	[%r3], %fd77;
$L__BB0_15:
	bar.sync 	0;
	setp.gt.u32 	%p19, %r91, 3;
	mov.u32 	%r91, %r22;
	@%p19 bra 	$L__BB0_13;
$L__BB0_16:
	setp.ne.s32 	%p20, %r2, 0;
	@%p20 bra 	$L__BB0_18;
	ld.shared.f64 	%fd78, [sdata];
	cvt.rn.f64.s32 	%fd79, %r23;
	div.rn.f64 	%fd80, %fd78, %fd79;
	sub.f64 	%fd81, %fd1, %fd80;
	mul.f64 	%fd82, %fd81, %fd81;
	cvta.to.global.u64 	%rd7, %rd2;
	mul.wide.u32 	%rd8, %r1, 8;
	add.s64 	%rd9, %rd7, %rd8;
	st.global.f64 	[%rd9], %fd82;
$L__BB0_18:
	ret;

}


// ===== COMPILED SASS (sm_100) =====

	.target	sm_100

	.elftype	@"ET_EXEC"


//--------------------- .note.nv.tkinfo           --------------------------
	.section	.note.nv.tkinfo,"",@"SHT_NOTE"
	.sectionflags	@"SHF_NOTE_NV_TKINFO"
	.tkinfo
        /*0018*/ 	.word	0x00000002
        /*0030*/ 	.string	""
        /*0030*/ 	.string	"ptxas"
        /*0030*/ 	.string	"Cuda compilation tools, release 13.0, V13.0.88"
        /*0030*/ 	.string	"Build cuda_13.0.r13.0/compiler.36424714_0"
        /*0030*/ 	.string	"-arch sm_100 -m 64 "



//--------------------- .note.nv.cuinfo           --------------------------
	.section	.note.nv.cuinfo,"",@"SHT_NOTE"
	.sectionflags	@"SHF_NOTE_NV_CUINFO"
        /*0018*/ 	.short	0x0002
        /*001a*/ 	.short	0x0064
        /*001c*/ 	.short	0x0082
	.zero		2


//--------------------- .nv.info                  --------------------------
	.section	.nv.info,"",@"SHT_CUDA_INFO"
	.align	4


	//----- nvinfo : EIATTR_REGCOUNT
	.align		4
        /*0000*/ 	.byte	0x04, 0x2f
        /*0002*/ 	.short	(.L_1 - .L_0)
	.align		4
.L_0:
        /*0004*/ 	.word	index@(_Z13feyman_kernelPdS_i)
        /*0008*/ 	.word	0x0000002d


	//----- nvinfo : EIATTR_FRAME_SIZE
	.align		4
.L_1:
        /*000c*/ 	.byte	0x04, 0x11
        /*000e*/ 	.short	(.L_3 - .L_2)
	.align		4
.L_2:
        /*0010*/ 	.word	index@($__internal_0_$__cuda_sm20_div_rn_f64_full)
        /*0014*/ 	.word	0x00000000


	//----- nvinfo : EIATTR_FRAME_SIZE
	.align		4
.L_3:
        /*0018*/ 	.byte	0x04, 0x11
        /*001a*/ 	.short	(.L_5 - .L_4)
	.align		4
.L_4:
        /*001c*/ 	.word	index@(_Z13feyman_kernelPdS_i)
        /*0020*/ 	.word	0x00000000


	//----- nvinfo : EIATTR_MIN_STACK_SIZE
	.align		4
.L_5:
        /*0024*/ 	.byte	0x04, 0x12
        /*0026*/ 	.short	(.L_7 - .L_6)
	.align		4
.L_6:
        /*0028*/ 	.word	index@(_Z13feyman_kernelPdS_i)
        /*002c*/ 	.word	0x00000000
.L_7:


//--------------------- .nv.compat                --------------------------
	.section	.nv.compat,"",@"SHT_CUDA_COMPAT_INFO"
	.align	4
        /*0000*/ 	.byte	0x02, 0x09, 0x00, 0x00, 0x02, 0x02, 0x01, 0x00, 0x02, 0x05, 0x05, 0x00, 0x03, 0x07, 0x01, 0x01
        /*0010*/ 	.byte	0x02, 0x03, 0x00, 0x00, 0x02, 0x06, 0x01, 0x00, 0x04, 0x0b, 0x08, 0x00, 0x01, 0x00, 0x00, 0x00
        /*0020*/ 	.byte	0x00, 0x00, 0x00, 0x00


//--------------------- .nv.info._Z13feyman_kernelPdS_i --------------------------
	.section	.nv.info._Z13feyman_kernelPdS_i,"",@"SHT_CUDA_INFO"
	.sectionflags	@""
	.align	4


	//----- nvinfo : EIATTR_CUDA_API_VERSION
	.align		4
        /*0000*/ 	.byte	0x04, 0x37
        /*0002*/ 	.short	(.L_9 - .L_8)
.L_8:
        /*0004*/ 	.word	0x00000082


	//----- nvinfo : EIATTR_KPARAM_INFO
	.align		4
.L_9:
        /*0008*/ 	.byte	0x04, 0x17
        /*000a*/ 	.short	(.L_11 - .L_10)
.L_10:
        /*000c*/ 	.word	0x00000000
        /*0010*/ 	.short	0x0002
        /*0012*/ 	.short	0x0010
        /*0014*/ 	.byte	0x00, 0xf0, 0x11, 0x00


	//----- nvinfo : EIATTR_KPARAM_INFO
	.align		4
.L_11:
        /*0018*/ 	.byte	0x04, 0x17
        /*001a*/ 	.short	(.L_13 - .L_12)
.L_12:
        /*001c*/ 	.word	0x00000000
        /*0020*/ 	.short	0x0001
        /*0022*/ 	.short	0x0008
        /*0024*/ 	.byte	0x00, 0xf5, 0x21, 0x00


	//----- nvinfo : EIATTR_KPARAM_INFO
	.align		4
.L_13:
        /*0028*/ 	.byte	0x04, 0x17
        /*002a*/ 	.short	(.L_15 - .L_14)
.L_14:
        /*002c*/ 	.word	0x00000000
        /*0030*/ 	.short	0x0000
        /*0032*/ 	.short	0x0000
        /*0034*/ 	.byte	0x00, 0xf5, 0x21, 0x00


	//----- nvinfo : EIATTR_SPARSE_MMA_MASK
	.align		4
.L_15:
        /*0038*/ 	.byte	0x03, 0x50
        /*003a*/ 	.short	0x0000


	//----- nvinfo : EIATTR_MAXREG_COUNT
	.align		4
        /*003c*/ 	.byte	0x03, 0x1b
        /*003e*/ 	.short	0x00ff


	//----- nvinfo : EIATTR_NUM_BARRIERS
	.align		4
        /*0040*/ 	.byte	0x02, 0x4c
        /*0042*/ 	.byte	0x01
	.zero		1


	//----- nvinfo : EIATTR_MERCURY_ISA_VERSION
	.align		4
        /*0044*/ 	.byte	0x03, 0x5f
        /*0046*/ 	.short	0x0101


	//----- nvinfo : EIATTR_VRC_CTA_INIT_COUNT
	.align		4
        /*0048*/ 	.byte	0x02, 0x4a
	.zero		1
	.zero		1


	//----- nvinfo : EIATTR_EXIT_INSTR_OFFSETS
	.align		4
        /*004c*/ 	.byte	0x04, 0x1c
        /*004e*/ 	.short	(.L_17 - .L_16)


	//   ....[0]....
.L_16:
        /*0050*/ 	.word	0x000013a0


	//   ....[1]....
        /*0054*/ 	.word	0x00001580


	//----- nvinfo : EIATTR_CRS_STACK_SIZE
	.align		4
.L_17:
        /*0058*/ 	.byte	0x04, 0x1e
        /*005a*/ 	.short	(.L_19 - .L_18)
.L_18:
        /*005c*/ 	.word	0x00000000


	//----- nvinfo : EIATTR_CBANK_PARAM_SIZE
	.align		4
.L_19:
        /*0060*/ 	.byte	0x03, 0x19
        /*0062*/ 	.short	0x0014


	//----- nvinfo : EIATTR_PARAM_CBANK
	.align		4
        /*0064*/ 	.byte	0x04, 0x0a
        /*0066*/ 	.short	(.L_21 - .L_20)
	.align		4
.L_20:
        /*0068*/ 	.word	index@(.nv.constant0._Z13feyman_kernelPdS_i)
        /*006c*/ 	.short	0x0380
        /*006e*/ 	.short	0x0014


	//----- nvinfo : EIATTR_SW_WAR
	.align		4
.L_21:
        /*0070*/ 	.byte	0x04, 0x36
        /*0072*/ 	.short	(.L_23 - .L_22)
.L_22:
        /*0074*/ 	.word	0x00000008
.L_23:


//--------------------- .nv.callgraph             --------------------------
	.section	.nv.callgraph,"",@"SHT_CUDA_CALLGRAPH"
	.align	4
	.sectionentsize	8
	.align		4
        /*0000*/ 	.word	0x00000000
	.align		4
        /*0004*/ 	.word	0xffffffff
	.align		4
        /*0008*/ 	.word	0x00000000
	.align		4
        /*000c*/ 	.word	0xfffffffe
	.align		4
        /*0010*/ 	.word	0x00000000
	.align		4
        /*0014*/ 	.word	0xfffffffd
	.align		4
        /*0018*/ 	.word	0x00000000
	.align		4
        /*001c*/ 	.word	0xfffffffc


//--------------------- .text._Z13feyman_kernelPdS_i --------------------------
	.section	.text._Z13feyman_kernelPdS_i,"ax",@progbits
	.align	128
        .global         _Z13feyman_kernelPdS_i
        .type           _Z13feyman_kernelPdS_i,@function
        .size           _Z13feyman_kernelPdS_i,(.L_x_31 - _Z13feyman_kernelPdS_i)
        .other          _Z13feyman_kernelPdS_i,@"STO_CUDA_ENTRY STV_DEFAULT"
_Z13feyman_kernelPdS_i:
.text._Z13feyman_kernelPdS_i:
[----:B------:R-:W-:Y:S01]  /*0000*/  LDC R1, c[0x0][0x37c] ;  /* 0x0000df00ff017b82 */ /* 0x000fe20000000800 */
[----:B------:R-:W0:Y:S07]  /*0010*/  S2R R8, SR_CTAID.X ;  /* 0x0000000000087919 */ /* 0x000e2e0000002500 */
[----:B------:R-:W1:Y:S01]  /*0020*/  LDC.64 R2, c[0x0][0x380] ;  /* 0x0000e000ff027b82 */ /* 0x000e620000000a00 */
[----:B------:R-:W2:Y:S01]  /*0030*/  LDCU.64 UR6, c[0x0][0x358] ;  /* 0x00006b00ff0677ac */ /* 0x000ea20008000a00 */
[----:B0-----:R-:W-:-:S04]  /*0040*/  IMAD.SHL.U32 R5, R8, 0x4, RZ ;  /* 0x0000000408057824 */ /* 0x001fc800078e00ff */
[----:B-1----:R-:W-:-:S05]  /*0050*/  IMAD.WIDE R2, R5, 0x8, R2 ;  /* 0x0000000805027825 */ /* 0x002fca00078e0202 */
[----:B--2---:R0:W5:Y:S01]  /*0060*/  LDG.E.64 R20, desc[UR6][R2.64+0x18] ;  /* 0x0000180602147981 */ /* 0x004162000c1e1b00 */
[----:B------:R-:W1:Y:S01]  /*0070*/  S2UR UR5, SR_CgaCtaId ;  /* 0x00000000000579c3 */ /* 0x000e620000008800 */
[----:B------:R-:W-:Y:S01]  /*0080*/  UMOV UR4, 0x400 ;  /* 0x0000040000047882 */ /* 0x000fe20000000000 */
[----:B------:R-:W-:Y:S01]  /*0090*/  BSSY.RECONVERGENT B3, `(.L_x_0) ;  /* 0x000011f000037945 */ /* 0x000fe20003800200 */
[----:B------:R-:W2:Y:S01]  /*00a0*/  S2R R6, SR_TID.X ;  /* 0x0000000000067919 */ /* 0x000ea20000002100 */
[----:B-1----:R-:W-:Y:S01]  /*00b0*/  ULEA UR4, UR5, UR4, 0x18 ;  /* 0x0000000405047291 */ /* 0x002fe2000f8ec0ff */
[----:B------:R-:W1:Y:S05]  /*00c0*/  LDCU UR5, c[0x0][0x390] ;  /* 0x00007200ff0577ac */ /* 0x000e6a0008000800 */
[----:B--2---:R-:W-:-:S05]  /*00d0*/  LEA R4, R6, UR4, 0x3 ;  /* 0x0000000406047c11 */ /* 0x004fca000f8e18ff */
[----:B------:R0:W-:Y:S01]  /*00e0*/  STS.64 [R4], RZ ;  /* 0x000000ff04007388 */ /* 0x0001e20000000a00 */
[----:B-1----:R-:W-:-:S13]  /*00f0*/  ISETP.GE.AND P0, PT, R6, UR5, PT ;  /* 0x0000000506007c0c */ /* 0x002fda000bf06270 */
[----:B0-----:R-:W-:Y:S05]  /*0100*/  @P0 BRA `(.L_x_1) ;  /* 0x00000010005c0947 */ /* 0x001fea0003800000 */
[----:B------:R0:W5:Y:S04]  /*0110*/  LDG.E.64 R18, desc[UR6][R2.64] ;  /* 0x0000000602127981 */ /* 0x000168000c1e1b00 */
[----:B------:R0:W5:Y:S04]  /*0120*/  LDG.E.64 R16, desc[UR6][R2.64+0x8] ;  /* 0x0000080602107981 */ /* 0x000168000c1e1b00 */
[----:B------:R0:W5:Y:S01]  /*0130*/  LDG.E.64 R14, desc[UR6][R2.64+0x10] ;  /* 0x00001006020e7981 */ /* 0x000162000c1e1b00 */
[----:B------:R-:W1:Y:S01]  /*0140*/  LDC R7, c[0x0][0x360] ;  /* 0x0000d800ff077b82 */ /* 0x000e620000000800 */
[----:B------:R-:W-:-:S02]  /*0150*/  IMAD.MOV R5, RZ, RZ, -R8 ;  /* 0x000000ffff057224 */ /* 0x000fc400078e0a08 */
[----:B------:R-:W-:Y:S01]  /*0160*/  HFMA2 R12, -RZ, RZ, 0, 0 ;  /* 0x00000000ff0c7431 */ /* 0x000fe200000001ff */
[----:B------:R-:W-:Y:S01]  /*0170*/  BSSY.RECONVERGENT B2, `(.L_x_2) ;  /* 0x000010f000027945 */ /* 0x000fe20003800200 */
[----:B------:R-:W-:Y:S01]  /*0180*/  IMAD.MOV.U32 R0, RZ, RZ, R6 ;  /* 0x000000ffff007224 */ /* 0x000fe200078e0006 */
[----:B------:R-:W-:Y:S01]  /*0190*/  CS2R R10, SRZ ;  /* 0x00000000000a7805 */ /* 0x000fe2000001ff00 */
[----:B------:R-:W-:Y:S01]  /*01a0*/  IMAD.MOV.U32 R13, RZ, RZ, 0x3ff00000 ;  /* 0x3ff00000ff0d7424 */ /* 0x000fe200078e00ff */
[----:B------:R-:W-:Y:S01]  /*01b0*/  CS2R R22, SRZ ;  /* 0x0000000000167805 */ /* 0x000fe2000001ff00 */
[----:B0-----:R-:W-:-:S07]  /*01c0*/  IMAD R5, R6, R5, 0x75bcd15 ;  /* 0x075bcd1506057424 */ /* 0x001fce00078e0205 */
.L_x_21:
[----:B------:R-:W0:Y:S01]  /*01d0*/  LDCU UR4, c[0x0][0x390] ;  /* 0x00007200ff0477ac */ /* 0x000e220008000800 */
[----:B------:R-:W-:Y:S01]  /*01e0*/  DSETP.GEU.AND P0, PT, R22, 1, PT ;  /* 0x3ff000001600742a */ /* 0x000fe20003f0e000 */
[----:B-1----:R-:W-:Y:S01]  /*01f0*/  IMAD.IADD R0, R7, 0x1, R0 ;  /* 0x0000000107007824 */ /* 0x002fe200078e0200 */
[----:B------:R-:W-:Y:S04]  /*0200*/  BSSY.RECONVERGENT B1, `(.L_x_3) ;  /* 0x0000103000017945 */ /* 0x000fe80003800200 */
[----:B0-----:R-:W-:-:S08]  /*0210*/  ISETP.GE.AND P1, PT, R0, UR4, PT ;  /* 0x0000000400007c0c */ /* 0x001fd0000bf26270 */
[----:B------:R-:W-:Y:S05]  /*0220*/  @P0 BRA `(.L_x_4) ;  /* 0x0000001000000947 */ /* 0x000fea0003800000 */
[----:B------:R-:W-:Y:S01]  /*0230*/  BSSY.RECONVERGENT B0, `(.L_x_5) ;  /* 0x00000fd000007945 */ /* 0x000fe20003800200 */
.L_x_20:
[----:B------:R-:W-:Y:S01]  /*0240*/  MOV R3, R5 ;  /* 0x0000000500037202 */ /* 0x000fe20000000f00 */
[----:B------:R-:W-:Y:S02]  /*0250*/  IMAD.MOV.U32 R2, RZ, RZ, RZ ;  /* 0x000000ffff027224 */ /* 0x000fe400078e00ff */
[----:B------:R-:W-:Y:S02]  /*0260*/  HFMA2 R29, -RZ, RZ, 1.5, 0 ;  /* 0x3e000000ff1d7431 */ /* 0x000fe400000001ff */
[----:B------:R-:W-:Y:S01]  /*0270*/  IMAD.MOV.U32 R28, RZ, RZ, 0x1c5f68 ;  /* 0x001c5f68ff1c7424 */ /* 0x000fe200078e00ff */
[----:B------:R-:W-:Y:S01]  /*0280*/  BSSY.RECONVERGENT B4, `(.L_x_6) ;  /* 0x0000022000047945 */ /* 0x000fe20003800200 */
[----:B------:R-:W-:-:S04]  /*0290*/  IMAD.HI R2, R5, -0x7cb1f4a1, R2 ;  /* 0x834e0b5f05027827 */ /* 0x000fc800078e0202 */
[----:B------:R-:W-:Y:S01]  /*02a0*/  IMAD.MOV.U32 R24, RZ, RZ, 0x55555555 ;  /* 0x55555555ff187424 */ /* 0x000fe200078e00ff */
[----:B------:R-:W-:Y:S01]  /*02b0*/  SHF.R.U32.HI R3, RZ, 0x1f, R2 ;  /* 0x0000001fff037819 */ /* 0x000fe20000011602 */
[----:B------:R-:W-:-:S03]  /*02c0*/  IMAD.MOV.U32 R25, RZ, RZ, 0x3fd55555 ;  /* 0x3fd55555ff197424 */ /* 0x000fc600078e00ff */
[----:B------:R-:W-:-:S05]  /*02d0*/  LEA.HI.SX32 R2, R2, R3, 0x10 ;  /* 0x0000000302027211 */ /* 0x000fca00078f82ff */
[C---:B------:R-:W-:Y:S02]  /*02e0*/  IMAD R5, R2.reuse, -0x1f31d, R5 ;  /* 0xfffe0ce302057824 */ /* 0x040fe400078e0205 */
[----:B------:R-:W-:-:S04]  /*02f0*/  IMAD R2, R2, -0xb14, RZ ;  /* 0xfffff4ec02027824 */ /* 0x000fc800078e02ff */
[----:B------:R-:W-:-:S04]  /*0300*/  IMAD R2, R5, 0x41a7, R2 ;  /* 0x000041a705027824 */ /* 0x000fc800078e0202 */
[C---:B------:R-:W-:Y:S01]  /*0310*/  VIADD R23, R2.reuse, 0x7fffffff ;  /* 0x7fffffff02177836 */ /* 0x040fe20000000000 */
[----:B------:R-:W-:-:S13]  /*0320*/  ISETP.GT.AND P0, PT, R2, RZ, PT ;  /* 0x000000ff0200720c */ /* 0x000fda0003f04270 */
[----:B------:R-:W-:-:S04]  /*0330*/  @P0 IMAD.MOV R23, RZ, RZ, R2 ;  /* 0x000000ffff170224 */ /* 0x000fc800078e0202 */
[----:B------:R-:W0:Y:S02]  /*0340*/  I2F.F64 R2, R23 ;  /* 0x0000001700027312 */ /* 0x000e240000201c00 */
[----:B0-----:R-:W-:-:S08]  /*0350*/  DMUL R2, R2, R28 ;  /* 0x0000001c02027228 */ /* 0x001fd00000000000 */
[----:B------:R-:W-:Y:S01]  /*0360*/  DSETP.GEU.AND P0, PT, R2, R24, PT ;  /* 0x000000180200722a */ /* 0x000fe20003f0e000 */
[----:B------:R-:W-:-:S13]  /*0370*/  CS2R R2, SRZ ;  /* 0x0000000000027805 */ /* 0x000fda000001ff00 */
[----:B------:R-:W-:Y:S05]  /*0380*/  @P0 BRA `(.L_x_7) ;  /* 0x0000000000440947 */ /* 0x000fea0003800000 */
[----:B------:R-:W-:Y:S01]  /*0390*/  MOV R3, R23 ;  /* 0x0000001700037202 */ /* 0x000fe20000000f00 */
[----:B------:R-:W-:-:S04]  /*03a0*/  IMAD.MOV.U32 R2, RZ, RZ, RZ ;  /* 0x000000ffff027224 */ /* 0x000fc800078e00ff */
[----:B------:R-:W-:-:S05]  /*03b0*/  IMAD.HI R2, R23, -0x7cb1f4a1, R2 ;  /* 0x834e0b5f17027827 */ /* 0x000fca00078e0202 */
[----:B------:R-:W-:-:S04]  /*03c0*/  SHF.R.U32.HI R3, RZ, 0x1f, R2 ;  /* 0x0000001fff037819 */ /* 0x000fc80000011602 */
        /* <DEDUP_REMOVED lines=8> */
[----:B0-----:R-:W-:-:S08]  /*0450*/  DFMA R2, R2, R28, -0.5 ;  /* 0xbfe000000202742b */ /* 0x001fd0000000001c */
[----:B------:R-:W-:Y:S01]  /*0460*/  DSETP.GEU.AND P0, PT, R2, RZ, PT ;  /* 0x000000ff0200722a */ /* 0x000fe20003f0e000 */
[----:B------:R-:W-:-:S05]  /*0470*/  IMAD.MOV.U32 R2, RZ, RZ, 0x3fac0b1b ;  /* 0x3fac0b1bff027424 */ /* 0x000fca00078e00ff */
[----:B------:R-:W-:Y:S02]  /*0480*/  FSEL R3, -R2, 1.3440889120101928711, !P0 ;  /* 0x3fac0b1b02037808 */ /* 0x000fe40004000100 */
[----:B------:R-:W-:-:S07]  /*0490*/  MOV R2, 0xeec73e30 ;  /* 0xeec73e3000027802 */ /* 0x000fce0000000f00 */
.L_x_7:
[----:B------:R-:W-:Y:S05]  /*04a0*/  BSYNC.RECONVERGENT B4 ;  /* 0x0000000000047941 */ /* 0x000fea0003800200 */
.L_x_6:
[----:B------:R-:W-:Y:S01]  /*04b0*/  IMAD.MOV.U32 R22, RZ, RZ, RZ ;  /* 0x000000ffff167224 */ /* 0x000fe200078e00ff */
[----:B------:R-:W0:Y:S01]  /*04c0*/  MUFU.RCP64H R27, 3 ;  /* 0x40080000001b7908 */ /* 0x000e220000001800 */
[----:B------:R-:W-:Y:S01]  /*04d0*/  MOV R30, 0x0 ;  /* 0x00000000001e7802 */ /* 0x000fe20000000f00 */
[----:B------:R-:W-:Y:S01]  /*04e0*/  IMAD.MOV.U32 R31, RZ, RZ, 0x3ff00000 ;  /* 0x3ff00000ff1f7424 */ /* 0x000fe200078e00ff */
[----:B------:R-:W-:Y:S01]  /*04f0*/  BSSY.RECONVERGENT B4, `(.L_x_8) ;  /* 0x0000022000047945 */ /* 0x000fe20003800200 */
[----:B------:R-:W-:-:S04]  /*0500*/  IMAD.HI R5, R23, -0x7cb1f4a1, R22 ;  /* 0x834e0b5f17057827 */ /* 0x000fc800078e0216 */
[----:B------:R-:W-:Y:S01]  /*0510*/  IMAD.MOV.U32 R26, RZ, RZ, 0x1 ;  /* 0x00000001ff1a7424 */ /* 0x000fe200078e00ff */
[----:B------:R-:W-:-:S04]  /*0520*/  SHF.R.U32.HI R22, RZ, 0x1f, R5 ;  /* 0x0000001fff167819 */ /* 0x000fc80000011605 */
[----:B------:R-:W-:Y:S01]  /*0530*/  LEA.HI.SX32 R22, R5, R22, 0x10 ;  /* 0x0000001605167211 */ /* 0x000fe200078f82ff */
[----:B0-----:R-:W-:-:S04]  /*0540*/  DFMA R32, R26, -3, R30 ;  /* 0xc00800001a20782b */ /* 0x001fc8000000001e */
        /* <DEDUP_REMOVED lines=28> */
.L_x_9:
[----:B------:R-:W-:Y:S05]  /*0710*/  BSYNC.RECONVERGENT B4 ;  /* 0x0000000000047941 */ /* 0x000fea0003800200 */
.L_x_8:
[----:B------:R-:W-:Y:S01]  /*0720*/  IMAD.MOV.U32 R34, RZ, RZ, RZ ;  /* 0x000000ffff227224 */ /* 0x000fe200078e00ff */
[----:B------:R-:W-:Y:S01]  /*0730*/  DFMA R32, R32, R32, R32 ;  /* 0x000000202020722b */ /* 0x000fe20000000020 */
[----:B------:R-:W-:Y:S01]  /*0740*/  IMAD.MOV.U32 R35, RZ, RZ, R5 ;  /* 0x000000ffff237224 */ /* 0x000fe200078e0005 */
[----:B------:R-:W-:Y:S01]  /*0750*/  BSSY.RECONVERGENT B4, `(.L_x_10) ;  /* 0x0000029000047945 */ /* 0x000fe20003800200 */
[----:B------:R-:W-:-:S05]  /*0760*/  IMAD.HI R9, R5, -0x7cb1f4a1, R34 ;  /* 0x834e0b5f05097827 */ /* 0x000fca00078e0222 */
[----:B------:R-:W-:Y:S01]  /*0770*/  DFMA R26, R26, R32, R26 ;  /* 0x000000201a1a722b */ /* 0x000fe2000000001a */
[----:B------:R-:W-:-:S04]  /*0780*/  SHF.R.U32.HI R34, RZ, 0x1f, R9 ;  /* 0x0000001fff227819 */ /* 0x000fc80000011609 */
[----:B------:R-:W-:-:S03]  /*0790*/  LEA.HI.SX32 R34, R9, R34, 0x10 ;  /* 0x0000002209227211 */ /* 0x000fc600078f82ff */
[----:B------:R-:W-:Y:S02]  /*07a0*/  DFMA R30, R26, -3, R30 ;  /* 0xc00800001a1e782b */ /* 0x000fe4000000001e */
[C---:B------:R-:W-:Y:S02]  /*07b0*/  IMAD R5, R34.reuse, -0x1f31d, R5 ;  /* 0xfffe0ce322057824 */ /* 0x040fe400078e0205 */
[----:B------:R-:W-:-:S04]  /*07c0*/  IMAD R34, R34, -0xb14, RZ ;  /* 0xfffff4ec22227824 */ /* 0x000fc800078e02ff */
[----:B------:R-:W-:Y:S01]  /*07d0*/  DFMA R26, R26, R30, R26 ;  /* 0x0000001e1a1a722b */ /* 0x000fe2000000001a */
[----:B------:R-:W-:-:S04]  /*07e0*/  IMAD R34, R5, 0x41a7, R34 ;  /* 0x000041a705227824 */ /* 0x000fc800078e0222 */
[C---:B------:R-:W-:Y:S01]  /*07f0*/  VIADD R5, R34.reuse, 0x7fffffff ;  /* 0x7fffffff22057836 */ /* 0x040fe20000000000 */
[----:B------:R-:W-:Y:S02]  /*0800*/  ISETP.GT.AND P0, PT, R34, RZ, PT ;  /* 0x000000ff2200720c */ /* 0x000fe40003f04270 */
[----:B-----5:R-:W-:-:S11]  /*0810*/  DMUL R32, R26, R18 ;  /* 0x000000121a207228 */ /* 0x020fd60000000000 */
[----:B------:R-:W-:Y:S01]  /*0820*/  @P0 IADD3 R5, PT, PT, R34, RZ, RZ ;  /* 0x000000ff22050210 */ /* 0x000fe20007ffe0ff */
[----:B------:R-:W-:Y:S01]  /*0830*/  DFMA R34, R32, -3, R18 ;  /* 0xc00800002022782b */ /* 0x000fe20000000012 */
[----:B------:R-:W-:Y:S02]  /*0840*/  FSETP.GEU.AND P0, PT, |R19|, 6.5827683646048100446e-37, PT ;  /* 0x036000001300780b */ /* 0x000fe40003f0e200 */
[----:B------:R-:W0:Y:S05]  /*0850*/  I2F.F64 R30, R5 ;  /* 0x00000005001e7312 */ /* 0x000e2a0000201c00 */
[----:B------:R-:W-:Y:S02]  /*0860*/  DFMA R26, R26, R34, R32 ;  /* 0x000000221a1a722b */ /* 0x000fe40000000020 */
[----:B0-----:R-:W-:-:S08]  /*0870*/  DMUL R30, R30, R28 ;  /* 0x0000001c1e1e7228 */ /* 0x001fd00000000000 */
[----:B------:R-:W-:-:S05]  /*0880*/  FFMA R9, RZ, 2.125, R27 ;  /* 0x40080000ff097823 */ /* 0x000fca000000001b */
[----:B------:R-:W-:Y:S01]  /*0890*/  FSETP.GT.AND P2, PT, |R9|, 1.469367938527859385e-39, PT ;  /* 0x001000000900780b */ /* 0x000fe20003f44200 */
[----:B------:R-:W-:Y:S01]  /*08a0*/  DSETP.GEU.AND P3, PT, R30, R24, PT ;  /* 0x000000181e00722a */ /* 0x000fe20003f6e000 */
[----:B------:R-:W-:-:S13]  /*08b0*/  CS2R R24, SRZ ;  /* 0x0000000000187805 */ /* 0x000fda000001ff00 */
[----:B------:R-:W-:Y:S05]  /*08c0*/  @P3 BRA `(.L_x_11) ;  /* 0x0000000000443947 */ /* 0x000fea0003800000 */
[----:B------:R-:W-:Y:S02]  /*08d0*/  IMAD.MOV.U32 R24, RZ, RZ, RZ ;  /* 0x000000ffff187224 */ /* 0x000fe400078e00ff */
[----:B------:R-:W-:Y:S02]  /*08e0*/  IMAD.MOV.U32 R25, RZ, RZ, R5 ;  /* 0x000000ffff197224 */ /* 0x000fe400078e0005 */
        /* <DEDUP_REMOVED lines=8> */
[----:B------:R-:W-:-:S04]  /*0970*/  @P3 IADD3 R5, PT, PT, R24, RZ, RZ ;  /* 0x000000ff18053210 */ /* 0x000fc80007ffe0ff */
[----:B------:R-:W0:Y:S02]  /*0980*/  I2F.F64 R24, R5 ;  /* 0x0000000500187312 */ /* 0x000e240000201c00 */
[----:B0-----:R-:W-:-:S08]  /*0990*/  DFMA R24, R24, R28, -0.5 ;  /* 0xbfe000001818742b */ /* 0x001fd0000000001c */
[----:B------:R-:W-:Y:S01]  /*09a0*/  DSETP.GEU.AND P3, PT, R24, RZ, PT ;  /* 0x000000ff1800722a */ /* 0x000fe20003f6e000 */
[----:B------:R-:W-:-:S05]  /*09b0*/  IMAD.MOV.U32 R24, RZ, RZ, 0x3fac0b1b ;  /* 0x3fac0b1bff187424 */ /* 0x000fca00078e00ff */
[----:B------:R-:W-:Y:S01]  /*09c0*/  FSEL R25, -R24, 1.3440889120101928711, !P3 ;  /* 0x3fac0b1b18197808 */ /* 0x000fe20005800100 */
[----:B------:R-:W-:-:S07]  /*09d0*/  IMAD.MOV.U32 R24, RZ, RZ, -0x1138c1d0 ;  /* 0xeec73e30ff187424 */ /* 0x000fce00078e00ff */
.L_x_11:
[----:B------:R-:W-:Y:S05]  /*09e0*/  BSYNC.RECONVERGENT B4 ;  /* 0x0000000000047941 */ /* 0x000fea0003800200 */
.L_x_10:
[----:B------:R-:W-:Y:S04]  /*09f0*/  BSSY.RECONVERGENT B4, `(.L_x_12) ;  /* 0x0000008000047945 */ /* 0x000fe80003800200 */
[----:B------:R-:W-:Y:S05]  /*0a00*/  @P2 BRA P0, `(.L_x_13) ;  /* 0x0000000000182947 */ /* 0x000fea0000000000 */
[----:B------:R-:W-:Y:S01]  /*0a10*/  IMAD.MOV.U32 R30, RZ, RZ, R18 ;  /* 0x000000ffff1e7224 */ /* 0x000fe200078e0012 */
[----:B------:R-:W-:Y:S01]  /*0a20*/  MOV R31, R19 ;  /* 0x00000013001f7202 */ /* 0x000fe20000000f00 */
[----:B------:R-:W-:Y:S01]  /*0a30*/  IMAD.MOV.U32 R28, RZ, RZ, RZ ;  /* 0x000000ffff1c7224 */ /* 0x000fe200078e00ff */
[----:B------:R-:W-:Y:S01]  /*0a40*/  MOV R40, 0xa70 ;  /* 0x00000a7000287802 */ /* 0x000fe20000000f00 */
[----:B------:R-:W-:-:S07]  /*0a50*/  IMAD.MOV.U32 R29, RZ, RZ, 0x40080000 ;  /* 0x40080000ff1d7424 */ /* 0x000fce00078e00ff */
[----:B------:R-:W-:Y:S05]  /*0a60*/  CALL.REL.NOINC `($__internal_0_$__cuda_sm20_div_rn_f64_full) ;  /* 0x0000000800c87944 */ /* 0x000fea0003c00000 */
.L_x_13:
[----:B------:R-:W-:Y:S05]  /*0a70*/  BSYNC.RECONVERGENT B4 ;  /* 0x0000000000047941 */ /* 0x000fea0003800200 */
.L_x_12:
[----:B------:R-:W0:Y:S01]  /*0a80*/  MUFU.RCP64H R29, 3 ;  /* 0x40080000001d7908 */ /* 0x000e220000001800 */
[----:B------:R-:W-:Y:S02]  /*0a90*/  HFMA2 R31, -RZ, RZ, 1.984375, 0 ;  /* 0x3ff00000ff1f7431 */ /* 0x000fe400000001ff */
[----:B------:R-:W-:Y:S01]  /*0aa0*/  IMAD.MOV.U32 R30, RZ, RZ, 0x0 ;  /* 0x00000000ff1e7424 */ /* 0x000fe200078e00ff */
[----:B------:R-:W-:Y:S01]  /*0ab0*/  FSETP.GEU.AND P2, PT, |R27|, 6.5827683646048100446e-37, PT ;  /* 0x036000001b00780b */ /* 0x000fe20003f4e200 */
[----:B------:R-:W-:Y:S01]  /*0ac0*/  IMAD.MOV.U32 R28, RZ, RZ, 0x1 ;  /* 0x00000001ff1c7424 */ /* 0x000fe200078e00ff */
[----:B------:R-:W-:Y:S05]  /*0ad0*/  BSSY.RECONVERGENT B4, `(.L_x_14) ;  /* 0x0000014000047945 */ /* 0x000fea0003800200 */
[----:B0-----:R-:W-:-:S08]  /*0ae0*/  DFMA R32, R28, -3, R30 ;  /* 0xc00800001c20782b */ /* 0x001fd0000000001e */
[----:B------:R-:W-:-:S08]  /*0af0*/  DFMA R32, R32, R32, R32 ;  /* 0x000000202020722b */ /* 0x000fd00000000020 */
[----:B------:R-:W-:-:S08]  /*0b00*/  DFMA R32, R28, R32, R28 ;  /* 0x000000201c20722b */ /* 0x000fd0000000001c */
[----:B------:R-:W-:-:S08]  /*0b10*/  DFMA R30, R32, -3, R30 ;  /* 0xc0080000201e782b */ /* 0x000fd0000000001e */
[----:B------:R-:W-:-:S08]  /*0b20*/  DFMA R32, R32, R30, R32 ;  /* 0x0000001e2020722b */ /* 0x000fd00000000020 */
[----:B------:R-:W-:-:S08]  /*0b30*/  DMUL R28, R32, R26 ;  /* 0x0000001a201c7228 */ /* 0x000fd00000000000 */
[----:B------:R-:W-:-:S08]  /*0b40*/  DFMA R30, R28, -3, R26 ;  /* 0xc00800001c1e782b */ /* 0x000fd0000000001a */
[----:B------:R-:W-:-:S10]  /*0b50*/  DFMA R28, R32, R30, R28 ;  /* 0x0000001e201c722b */ /* 0x000fd4000000001c */
[----:B------:R-:W-:-:S05]  /*0b60*/  FFMA R9, RZ, 2.125, R29 ;  /* 0x40080000ff097823 */ /* 0x000fca000000001d */
[----:B------:R-:W-:-:S13]  /*0b70*/  FSETP.GT.AND P0, PT, |R9|, 1.469367938527859385e-39, PT ;  /* 0x001000000900780b */ /* 0x000fda0003f04200 */
[----:B------:R-:W-:Y:S05]  /*0b80*/  @P0 BRA P2, `(.L_x_15) ;  /* 0x0000000000200947 */ /* 0x000fea0001000000 */
[----:B------:R-:W-:Y:S01]  /*0b90*/  IMAD.MOV.U32 R30, RZ, RZ, R26 ;  /* 0x000000ffff1e7224 */ /* 0x000fe200078e001a */
[----:B------:R-:W-:Y:S01]  /*0ba0*/  MOV R28, RZ ;  /* 0x000000ff001c7202 */ /* 0x000fe20000000f00 */
[----:B------:R-:W-:Y:S01]  /*0bb0*/  IMAD.MOV.U32 R31, RZ, RZ, R27 ;  /* 0x000000ffff1f7224 */ /* 0x000fe200078e001b */
[----:B------:R-:W-:Y:S01]  /*0bc0*/  MOV R40, 0xbf0 ;  /* 0x00000bf000287802 */ /* 0x000fe20000000f00 */
[----:B------:R-:W-:-:S07]  /*0bd0*/  IMAD.MOV.U32 R29, RZ, RZ, 0x40080000 ;  /* 0x40080000ff1d7424 */ /* 0x000fce00078e00ff */
[----:B------:R-:W-:Y:S05]  /*0be0*/  CALL.REL.NOINC `($__internal_0_$__cuda_sm20_div_rn_f64_full) ;  /* 0x0000000800687944 */ /* 0x000fea0003c00000 */
[----:B------:R-:W-:Y:S02]  /*0bf0*/  IMAD.MOV.U32 R28, RZ, RZ, R26 ;  /* 0x000000ffff1c7224 */ /* 0x000fe400078e001a */
[----:B------:R-:W-:-:S07]  /*0c00*/  IMAD.MOV.U32 R29, RZ, RZ, R27 ;  /* 0x000000ffff1d7224 */ /* 0x000fce00078e001b */
.L_x_15:
[----:B------:R-:W-:Y:S05]  /*0c10*/  BSYNC.RECONVERGENT B4 ;  /* 0x0000000000047941 */ /* 0x000fea0003800200 */
.L_x_14:
[----:B------:R-:W0:Y:S01]  /*0c20*/  MUFU.RCP64H R27, 3 ;  /* 0x40080000001b7908 */ /* 0x000e220000001800 */
[----:B------:R-:W-:Y:S01]  /*0c30*/  MOV R30, 0x0 ;  /* 0x00000000001e7802 */ /* 0x000fe20000000f00 */
[----:B------:R-:W-:Y:S01]  /*0c40*/  IMAD.MOV.U32 R31, RZ, RZ, 0x3ff00000 ;  /* 0x3ff00000ff1f7424 */ /* 0x000fe200078e00ff */
[----:B------:R-:W-:Y:S01]  /*0c50*/  DADD R18, R2, R18 ;  /* 0x0000000002127229 */ /* 0x000fe20000000012 */
[----:B------:R-:W-:Y:S01]  /*0c60*/  IMAD.MOV.U32 R26, RZ, RZ, 0x1 ;  /* 0x00000001ff1a7424 */ /* 0x000fe200078e00ff */
[----:B------:R-:W-:Y:S01]  /*0c70*/  DMUL R28, R28, R28 ;  /* 0x0000001c1c1c7228 */ /* 0x000fe20000000000 */
[----:B------:R-:W-:Y:S01]  /*0c80*/  UMOV UR4, 0x0 ;  /* 0x0000000000047882 */ /* 0x000fe20000000000 */
[----:B------:R-:W-:Y:S01]  /*0c90*/  UMOV UR5, 0x40000000 ;  /* 0x4000000000057882 */ /* 0x000fe20000000000 */
[----:B------:R-:W-:Y:S05]  /*0ca0*/  BSSY.RECONVERGENT B4, `(.L_x_16) ;  /* 0x0000020000047945 */ /* 0x000fea0003800200 */
[----:B------:R-:W-:Y:S01]  /*0cb0*/  FSETP.GEU.AND P2, PT, |R19|, 6.5827683646048100446e-37, PT ;  /* 0x036000001300780b */ /* 0x000fe20003f4e200 */
[----:B0-----:R-:W-:-:S08]  /*0cc0*/  DFMA R32, R26, -3, R30 ;  /* 0xc00800001a20782b */ /* 0x001fd0000000001e */
[----:B------:R-:W-:-:S08]  /*0cd0*/  DFMA R32, R32, R32, R32 ;  /* 0x000000202020722b */ /* 0x000fd00000000020 */
[----:B------:R-:W-:Y:S02]  /*0ce0*/  DFMA R32, R26, R32, R26 ;  /* 0x000000201a20722b */ /* 0x000fe4000000001a */
[----:B------:R-:W-:Y:S02]  /*0cf0*/  DMUL R26, R16, 0.5 ;  /* 0x3fe00000101a7828 */ /* 0x000fe40000000000 */
[----:B------:R-:W-:-:S04]  /*0d00*/  DADD R16, R22, R16 ;  /* 0x0000000016107229 */ /* 0x000fc80000000010 */
[----:B------:R-:W-:Y:S02]  /*0d10*/  DFMA R30, R32, -3, R30 ;  /* 0xc0080000201e782b */ /* 0x000fe4000000001e */
[----:B------:R-:W-:-:S06]  /*0d20*/  DMUL R26, R26, 0.5 ;  /* 0x3fe000001a1a7828 */ /* 0x000fcc0000000000 */
[----:B------:R-:W-:Y:S02]  /*0d30*/  DFMA R2, R32, R30, R32 ;  /* 0x0000001e2002722b */ /* 0x000fe40000000020 */
[----:B------:R-:W-:Y:S01]  /*0d40*/  DFMA R28, R26, R26, R28 ;  /* 0x0000001a1a1c722b */ /* 0x000fe2000000001c */
[----:B------:R-:W-:Y:S01]  /*0d50*/  IMAD.MOV.U32 R32, RZ, RZ, 0x1c71c71c ;  /* 0x1c71c71cff207424 */ /* 0x000fe200078e00ff */
[----:B------:R-:W-:-:S04]  /*0d60*/  MOV R33, 0x3fbc71c7 ;  /* 0x3fbc71c700217802 */ /* 0x000fc80000000f00 */
[----:B------:R-:W-:Y:S02]  /*0d70*/  DMUL R30, R2, R18 ;  /* 0x00000012021e7228 */ /* 0x000fe40000000000 */
[----:B------:R-:W-:Y:S02]  /*0d80*/  DFMA R28, R14, R14, R28 ;  /* 0x0000000e0e1c722b */ /* 0x000fe4000000001c */
[----:B------:R-:W-:-:S04]  /*0d90*/  DADD R14, R24, R14 ;  /* 0x00000000180e7229 */ /* 0x000fc8000000000e */
[----:B------:R-:W-:Y:S02]  /*0da0*/  DFMA R26, R30, -3, R18 ;  /* 0xc00800001e1a782b */ /* 0x000fe40000000012 */
[----:B------:R-:W-:-:S06]  /*0db0*/  DFMA R28, R28, UR4, R32 ;  /* 0x000000041c1c7c2b */ /* 0x000fcc0008000020 */
[----:B------:R-:W-:Y:S02]  /*0dc0*/  DFMA R2, R2, R26, R30 ;  /* 0x0000001a0202722b */ /* 0x000fe4000000001e */
[----:B------:R-:W-:-:S08]  /*0dd0*/  DADD R28, R28, 0.25 ;  /* 0x3fd000001c1c7429 */ /* 0x000fd00000000000 */
[----:B------:R-:W-:Y:S01]  /*0de0*/  FFMA R9, RZ, 2.125, R3 ;  /* 0x40080000ff097823 */ /* 0x000fe20000000003 */
[----:B------:R-:W-:-:S04]  /*0df0*/  DADD R22, R28, 1 ;  /* 0x3ff000001c167429 */ /* 0x000fc80000000000 */
[----:B------:R-:W-:-:S13]  /*0e00*/  FSETP.GT.AND P0, PT, |R9|, 1.469367938527859385e-39, PT ;  /* 0x001000000900780b */ /* 0x000fda0003f04200 */
[----:B------:R-:W-:Y:S05]  /*0e10*/  @P0 BRA P2, `(.L_x_17) ;  /* 0x0000000000200947 */ /* 0x000fea0001000000 */
[----:B------:R-:W-:Y:S01]  /*0e20*/  IMAD.MOV.U32 R30, RZ, RZ, R18 ;  /* 0x000000ffff1e7224 */ /* 0x000fe200078e0012 */
[----:B------:R-:W-:Y:S01]  /*0e30*/  MOV R29, 0x40080000 ;  /* 0x40080000001d7802 */ /* 0x000fe20000000f00 */
[----:B------:R-:W-:Y:S01]  /*0e40*/  IMAD.MOV.U32 R31, RZ, RZ, R19 ;  /* 0x000000ffff1f7224 */ /* 0x000fe200078e0013 */
[----:B------:R-:W-:Y:S01]  /*0e50*/  MOV R40, 0xe80 ;  /* 0x00000e8000287802 */ /* 0x000fe20000000f00 */
[----:B------:R-:W-:-:S07]  /*0e60*/  IMAD.MOV.U32 R28, RZ, RZ, RZ ;  /* 0x000000ffff1c7224 */ /* 0x000fce00078e00ff */
[----:B------:R-:W-:Y:S05]  /*0e70*/  CALL.REL.NOINC `($__internal_0_$__cuda_sm20_div_rn_f64_full) ;  /* 0x0000000400c47944 */ /* 0x000fea0003c00000 */
[----:B------:R-:W-:Y:S02]  /*0e80*/  IMAD.MOV.U32 R2, RZ, RZ, R26 ;  /* 0x000000ffff027224 */ /* 0x000fe400078e001a */
[----:B------:R-:W-:-:S07]  /*0e90*/  IMAD.MOV.U32 R3, RZ, RZ, R27 ;  /* 0x000000ffff037224 */ /* 0x000fce00078e001b */
.L_x_17:
[----:B------:R-:W-:Y:S05]  /*0ea0*/  BSYNC.RECONVERGENT B4 ;  /* 0x0000000000047941 */ /* 0x000fea0003800200 */
.L_x_16:
[----:B------:R-:W0:Y:S01]  /*0eb0*/  MUFU.RCP64H R25, 3 ;  /* 0x4008000000197908 */ /* 0x000e220000001800 */
[----:B------:R-:W-:Y:S01]  /*0ec0*/  IMAD.MOV.U32 R26, RZ, RZ, 0x0 ;  /* 0x00000000ff1a7424 */ /* 0x000fe200078e00ff */
[----:B------:R-:W-:Y:S01]  /*0ed0*/  MOV R27, 0x3ff00000 ;  /* 0x3ff00000001b7802 */ /* 0x000fe20000000f00 */
[----:B------:R-:W-:Y:S01]  /*0ee0*/  IMAD.MOV.U32 R24, RZ, RZ, 0x1 ;  /* 0x00000001ff187424 */ /* 0x000fe200078e00ff */
[----:B------:R-:W-:Y:S01]  /*0ef0*/  FSETP.GEU.AND P2, PT, |R3|, 6.5827683646048100446e-37, PT ;  /* 0x036000000300780b */ /* 0x000fe20003f4e200 */
[----:B------:R-:W-:Y:S04]  /*0f00*/  BSSY.RECONVERGENT B4, `(.L_x_18) ;  /* 0x0000014000047945 */ /* 0x000fe80003800200 */
        /* <DEDUP_REMOVED lines=19> */
.L_x_19:
[----:B------:R-:W-:Y:S05]  /*1040*/  BSYNC.RECONVERGENT B4 ;  /* 0x0000000000047941 */ /* 0x000fea0003800200 */
.L_x_18:
[----:B------:R-:W-:Y:S01]  /*1050*/  DMUL R26, R16, 0.5 ;  /* 0x3fe00000101a7828 */ /* 0x000fe20000000000 */
[----:B------:R-:W-:Y:S01]  /*1060*/  UMOV UR4, 0x0 ;  /* 0x0000000000047882 */ /* 0x000fe20000000000 */
[----:B------:R-:W-:-:S06]  /*1070*/  UMOV UR5, 0x40000000 ;  /* 0x4000000000057882 */ /* 0x000fcc0000000000 */
[C---:B------:R-:W-:Y:S02]  /*1080*/  DMUL R28, R26.reuse, 0.5 ;  /* 0x3fe000001a1c7828 */ /* 0x040fe40000000000 */
[----:B------:R-:W-:-:S06]  /*1090*/  DMUL R26, R26, R26 ;  /* 0x0000001a1a1a7228 */ /* 0x000fcc0000000000 */
[----:B------:R-:W-:Y:S02]  /*10a0*/  DMUL R28, R28, R28 ;  /* 0x0000001c1c1c7228 */ /* 0x000fe40000000000 */
[----:B------:R-:W-:-:S06]  /*10b0*/  DFMA R26, R2, R2, R26 ;  /* 0x00000002021a722b */ /* 0x000fcc000000001a */
[----:B------:R-:W-:Y:S01]  /*10c0*/  DFMA R28, R24, R24, R28 ;  /* 0x00000018181c722b */ /* 0x000fe2000000001c */
[----:B------:R-:W-:Y:S01]  /*10d0*/  MOV R24, 0x1c71c71c ;  /* 0x1c71c71c00187802 */ /* 0x000fe20000000f00 */
[----:B------:R-:W-:Y:S01]  /*10e0*/  IMAD.MOV.U32 R25, RZ, RZ, 0x3fbc71c7 ;  /* 0x3fbc71c7ff197424 */ /* 0x000fe200078e00ff */
[----:B------:R-:W-:-:S05]  /*10f0*/  DFMA R26, R14, R14, R26 ;  /* 0x0000000e0e1a722b */ /* 0x000fca000000001a */
[----:B------:R-:W-:-:S03]  /*1100*/  DFMA R28, R14, R14, R28 ;  /* 0x0000000e0e1c722b */ /* 0x000fc6000000001c */
[----:B------:R-:W-:-:S05]  /*1110*/  DSETP.GEU.AND P0, PT, R26, 1, PT ;  /* 0x3ff000001a00742a */ /* 0x000fca0003f0e000 */
[----:B------:R-:W-:Y:S01]  /*1120*/  DFMA R28, R28, UR4, R24 ;  /* 0x000000041c1c7c2b */ /* 0x000fe20008000018 */
[----:B------:R-:W-:Y:S01]  /*1130*/  UMOV UR5, 0x3ff00000 ;  /* 0x3ff0000000057882 */ /* 0x000fe20000000000 */
[----:B------:R-:W-:Y:S02]  /*1140*/  IMAD.MOV.U32 R24, RZ, RZ, -0x2d0e5604 ;  /* 0xd2f1a9fcff187424 */ /* 0x000fe400078e00ff */
[----:B------:R-:W-:-:S04]  /*1150*/  IMAD.MOV.U32 R25, RZ, RZ, 0x3f50624d ;  /* 0x3f50624dff197424 */ /* 0x000fc800078e00ff */
[----:B------:R-:W-:Y:S02]  /*1160*/  DADD R28, R28, 0.25 ;  /* 0x3fd000001c1c7429 */ /* 0x000fe40000000000 */
[----:B------:R-:W-:Y:S01]  /*1170*/  DFMA R24, R22, -R24, UR4 ;  /* 0x0000000416187e2b */ /* 0x000fe20008000818 */
[----:B------:R-:W-:Y:S01]  /*1180*/  UMOV UR4, 0xd2f1a9fc ;  /* 0xd2f1a9fc00047882 */ /* 0x000fe20000000000 */
[----:B------:R-:W-:-:S04]  /*1190*/  UMOV UR5, 0x3f40624d ;  /* 0x3f40624d00057882 */ /* 0x000fc80000000000 */
[----:B------:R-:W-:Y:S02]  /*11a0*/  DADD R28, R28, 1 ;  /* 0x3ff000001c1c7429 */ /* 0x000fe40000000000 */
[----:B------:R-:W-:-:S08]  /*11b0*/  DMUL R24, R24, R12 ;  /* 0x0000000c18187228 */ /* 0x000fd00000000000 */
[----:B------:R-:W-:-:S08]  /*11c0*/  DMUL R24, R28, R24 ;  /* 0x000000181c187228 */ /* 0x000fd00000000000 */
[----:B------:R-:W-:-:S08]  /*11d0*/  DFMA R24, R22, R12, R24 ;  /* 0x0000000c1618722b */ /* 0x000fd00000000018 */
[----:B------:R-:W-:Y:S01]  /*11e0*/  DFMA R12, R24, -UR4, R12 ;  /* 0x80000004180c7c2b */ /* 0x000fe2000800000c */
[----:B------:R-:W-:Y:S10]  /*11f0*/  @!P0 BRA `(.L_x_20) ;  /* 0xfffffff000108947 */ /* 0x000ff4000383ffff */
[----:B------:R-:W-:Y:S05]  /*1200*/  BSYNC.RECONVERGENT B0 ;  /* 0x0000000000007941 */ /* 0x000fea0003800200 */
.L_x_5:
[----:B------:R-:W-:Y:S01]  /*1210*/  MOV R22, R26 ;  /* 0x0000001a00167202 */ /* 0x000fe20000000f00 */
[----:B------:R-:W-:-:S07]  /*1220*/  IMAD.MOV.U32 R23, RZ, RZ, R27 ;  /* 0x000000ffff177224 */ /* 0x000fce00078e001b */
.L_x_4:
[----:B------:R-:W-:Y:S05]  /*1230*/  BSYNC.RECONVERGENT B1 ;  /* 0x0000000000017941 */ /* 0x000fea0003800200 */
.L_x_3:
[----:B------:R-:W-:Y:S01]  /*1240*/  DADD R10, R12, R10 ;  /* 0x000000000c0a7229 */ /* 0x000fe2000000000a */
[----:B------:R-:W-:Y:S10]  /*1250*/  @!P1 BRA `(.L_x_21) ;  /* 0xffffffec00dc9947 */ /* 0x000ff4000383ffff */
[----:B------:R-:W-:Y:S05]  /*1260*/  BSYNC.RECONVERGENT B2 ;  /* 0x0000000000027941 */ /* 0x000fea0003800200 */
.L_x_2:
[----:B------:R0:W-:Y:S02]  /*1270*/  STS.64 [R4], R10 ;  /* 0x0000000a04007388 */ /* 0x0001e40000000a00 */
.L_x_1:
[----:B------:R-:W-:Y:S05]  /*1280*/  BSYNC.RECONVERGENT B3 ;  /* 0x0000000000037941 */ /* 0x000fea0003800200 */
.L_x_0:
[----:B------:R-:W1:Y:S01]  /*1290*/  LDCU UR4, c[0x0][0x360] ;  /* 0x00006c00ff0477ac */ /* 0x000e620008000800 */
[----:B------:R-:W-:Y:S01]  /*12a0*/  BAR.SYNC.DEFER_BLOCKING 0x0 ;  /* 0x0000000000007b1d */ /* 0x000fe20000010000 */
[----:B------:R-:W-:Y:S01]  /*12b0*/  ISETP.NE.AND P1, PT, R6, RZ, PT ;  /* 0x000000ff0600720c */ /* 0x000fe20003f25270 */
[----:B-1----:R-:W-:-:S09]  /*12c0*/  UISETP.GE.U32.AND UP0, UPT, UR4, 0x2, UPT ;  /* 0x000000020400788c */ /* 0x002fd2000bf06070 */
[----:B------:R-:W-:Y:S05]  /*12d0*/  BRA.U !UP0, `(.L_x_22) ;  /* 0x0000000108307547 */ /* 0x000fea000b800000 */
[----:B------:R-:W-:-:S07]  /*12e0*/  IMAD.U32 R0, RZ, RZ, UR4 ;  /* 0x00000004ff007e24 */ /* 0x000fce000f8e00ff */
.L_x_23:
[----:B------:R-:W-:-:S04]  /*12f0*/  SHF.R.U32.HI R5, RZ, 0x1, R0 ;  /* 0x00000001ff057819 */ /* 0x000fc80000011600 */
[----:B------:R-:W-:-:S13]  /*1300*/  ISETP.GE.U32.AND P0, PT, R6, R5, PT ;  /* 0x000000050600720c */ /* 0x000fda0003f06070 */
[----:B0-----:R-:W-:Y:S01]  /*1310*/  @!P0 IMAD R10, R5, 0x8, R4 ;  /* 0x00000008050a8824 */ /* 0x001fe200078e0204 */
[----:B------:R-:W-:Y:S05]  /*1320*/  @!P0 LDS.64 R2, [R4] ;  /* 0x0000000004028984 */ /* 0x000fea0000000a00 */
[----:B------:R-:W0:Y:S02]  /*1330*/  @!P0 LDS.64 R10, [R10] ;  /* 0x000000000a0a8984 */ /* 0x000e240000000a00 */
[----:B0-----:R-:W-:-:S07]  /*1340*/  @!P0 DADD R2, R2, R10 ;  /* 0x0000000002028229 */ /* 0x001fce000000000a */
[----:B------:R1:W-:Y:S01]  /*1350*/  @!P0 STS.64 [R4], R2 ;  /* 0x0000000204008388 */ /* 0x0003e20000000a00 */
[----:B------:R-:W-:Y:S01]  /*1360*/  BAR.SYNC.DEFER_BLOCKING 0x0 ;  /* 0x0000000000007b1d */ /* 0x000fe20000010000 */
[----:B------:R-:W-:Y:S02]  /*1370*/  ISETP.GT.U32.AND P0, PT, R0, 0x3, PT ;  /* 0x000000030000780c */ /* 0x000fe40003f04070 */
[----:B------:R-:W-:-:S11]  /*1380*/  MOV R0, R5 ;  /* 0x0000000500007202 */ /* 0x000fd60000000f00 */
[----:B-1----:R-:W-:Y:S05]  /*1390*/  @P0 BRA `(.L_x_23) ;  /* 0xfffffffc00d40947 */ /* 0x002fea000383ffff */
.L_x_22:
[----:B------:R-:W-:Y:S05]  /*13a0*/  @P1 EXIT ;  /* 0x000000000000194d */ /* 0x000fea0003800000 */
[----:B------:R-:W1:Y:S01]  /*13b0*/  LDCU UR4, c[0x0][0x390] ;  /* 0x00007200ff0477ac */ /* 0x000e620008000800 */
[----:B------:R-:W2:Y:S01]  /*13c0*/  S2UR UR5, SR_CgaCtaId ;  /* 0x00000000000579c3 */ /* 0x000ea20000008800 */
[----:B------:R-:W-:Y:S01]  /*13d0*/  IMAD.MOV.U32 R2, RZ, RZ, 0x1 ;  /* 0x00000001ff027424 */ /* 0x000fe200078e00ff */
[----:B-1----:R-:W1:Y:S01]  /*13e0*/  I2F.F64 R28, UR4 ;  /* 0x00000004001c7d12 */ /* 0x002e620008201c00 */
[----:B------:R-:W-:Y:S02]  /*13f0*/  UMOV UR4, 0x400 ;  /* 0x0000040000047882 */ /* 0x000fe40000000000 */
[----:B--2---:R-:W-:-:S05]  /*1400*/  ULEA UR4, UR5, UR4, 0x18 ;  /* 0x0000000405047291 */ /* 0x004fca000f8ec0ff */
[----:B-1----:R-:W0:Y:S04]  /*1410*/  MUFU.RCP64H R3, R29 ;  /* 0x0000001d00037308 */ /* 0x002e280000001800 */
[----:B------:R-:W1:Y:S01]  /*1420*/  LDS.64 R30, [UR4] ;  /* 0x00000004ff1e7984 */ /* 0x000e620008000a00 */
[----:B0-----:R-:W-:-:S08]  /*1430*/  DFMA R4, -R28, R2, 1 ;  /* 0x3ff000001c04742b */ /* 0x001fd00000000102 */
[----:B------:R-:W-:-:S08]  /*1440*/  DFMA R4, R4, R4, R4 ;  /* 0x000000040404722b */ /* 0x000fd00000000004 */
[----:B------:R-:W-:-:S08]  /*1450*/  DFMA R4, R2, R4, R2 ;  /* 0x000000040204722b */ /* 0x000fd00000000002 */
[----:B------:R-:W-:Y:S01]  /*1460*/  DFMA R2, -R28, R4, 1 ;  /* 0x3ff000001c02742b */ /* 0x000fe20000000104 */
[----:B-1----:R-:W-:-:S07]  /*1470*/  FSETP.GEU.AND P1, PT, |R31|, 6.5827683646048100446e-37, PT ;  /* 0x036000001f00780b */ /* 0x002fce0003f2e200 */
[----:B------:R-:W-:-:S08]  /*1480*/  DFMA R2, R4, R2, R4 ;  /* 0x000000020402722b */ /* 0x000fd00000000004 */
[----:B------:R-:W-:-:S08]  /*1490*/  DMUL R4, R30, R2 ;  /* 0x000000021e047228 */ /* 0x000fd00000000000 */
[----:B------:R-:W-:-:S08]  /*14a0*/  DFMA R6, -R28, R4, R30 ;  /* 0x000000041c06722b */ /* 0x000fd0000000011e */
[----:B------:R-:W-:-:S10]  /*14b0*/  DFMA R2, R2, R6, R4 ;  /* 0x000000060202722b */ /* 0x000fd40000000004 */
[----:B------:R-:W-:-:S05]  /*14c0*/  FFMA R0, RZ, R29, R3 ;  /* 0x0000001dff007223 */ /* 0x000fca0000000003 */
[----:B------:R-:W-:-:S13]  /*14d0*/  FSETP.GT.AND P0, PT, |R0|, 1.469367938527859385e-39, PT ;  /* 0x001000000000780b */ /* 0x000fda0003f04200 */
[----:B------:R-:W-:Y:S05]  /*14e0*/  @P0 BRA P1, `(.L_x_24) ;  /* 0x0000000000100947 */ /* 0x000fea0000800000 */
[----:B------:R-:W-:-:S07]  /*14f0*/  MOV R40, 0x1510 ;  /* 0x0000151000287802 */ /* 0x000fce0000000f00 */
[----:B-----5:R-:W-:Y:S05]  /*1500*/  CALL.REL.NOINC `($__internal_0_$__cuda_sm20_div_rn_f64_full) ;  /* 0x0000000000207944 */ /* 0x020fea0003c00000 */
[----:B------:R-:W-:Y:S02]  /*1510*/  IMAD.MOV.U32 R2, RZ, RZ, R26 ;  /* 0x000000ffff027224 */ /* 0x000fe400078e001a */
[----:B------:R-:W-:-:S07]  /*1520*/  IMAD.MOV.U32 R3, RZ, RZ, R27 ;  /* 0x000000ffff037224 */ /* 0x000fce00078e001b */
.L_x_24:
[----:B------:R-:W0:Y:S01]  /*1530*/  LDC.64 R4, c[0x0][0x388] ;  /* 0x0000e200ff047b82 */ /* 0x000e220000000a00 */
[----:B-----5:R-:W-:-:S08]  /*1540*/  DADD R20, R20, -R2 ;  /* 0x0000000014147229 */ /* 0x020fd00000000802 */
[----:B------:R-:W-:Y:S01]  /*1550*/  DMUL R20, R20, R20 ;  /* 0x0000001414147228 */ /* 0x000fe20000000000 */
[----:B0-----:R-:W-:-:S06]  /*1560*/  IMAD.WIDE.U32 R8, R8, 0x8, R4 ;  /* 0x0000000808087825 */ /* 0x001fcc00078e0004 */
[----:B------:R-:W-:Y:S01]  /*1570*/  STG.E.64 desc[UR6][R8.64], R20 ;  /* 0x0000001408007986 */ /* 0x000fe2000c101b06 */
[----:B------:R-:W-:Y:S05]  /*1580*/  EXIT ;  /* 0x000000000000794d */ /* 0x000fea0003800000 */
        .weak           $__internal_0_$__cuda_sm20_div_rn_f64_full
        .type           $__internal_0_$__cuda_sm20_div_rn_f64_full,@function
        .size           $__internal_0_$__cuda_sm20_div_rn_f64_full,(.L_x_31 - $__internal_0_$__cuda_sm20_div_rn_f64_full)
$__internal_0_$__cuda_sm20_div_rn_f64_full:
[C---:B------:R-:W-:Y:S01]  /*1590*/  FSETP.GEU.AND P0, PT, |R29|.reuse, 1.469367938527859385e-39, PT ;  /* 0x001000001d00780b */ /* 0x040fe20003f0e200 */
[----:B------:R-:W-:Y:S01]  /*15a0*/  IMAD.MOV.U32 R32, RZ, RZ, 0x1 ;  /* 0x00000001ff207424 */ /* 0x000fe200078e00ff */
[----:B------:R-:W-:Y:S01]  /*15b0*/  LOP3.LUT R26, R29, 0x800fffff, RZ, 0xc0, !PT ;  /* 0x800fffff1d1a7812 */ /* 0x000fe200078ec0ff */
[----:B------:R-:W-:Y:S01]  /*15c0*/  IMAD.MOV.U32 R41, RZ, RZ, 0x1ca00000 ;  /* 0x1ca00000ff297424 */ /* 0x000fe200078e00ff */
[C---:B------:R-:W-:Y:S01]  /*15d0*/  FSETP.GEU.AND P3, PT, |R31|.reuse, 1.469367938527859385e-39, PT ;  /* 0x001000001f00780b */ /* 0x040fe20003f6e200 */
[----:B------:R-:W-:Y:S01]  /*15e0*/  BSSY.RECONVERGENT B5, `(.L_x_25) ;  /* 0x0000052000057945 */ /* 0x000fe20003800200 */
[----:B------:R-:W-:Y:S02]  /*15f0*/  LOP3.LUT R27, R26, 0x3ff00000, RZ, 0xfc, !PT ;  /* 0x3ff000001a1b7812 */ /* 0x000fe400078efcff */
[----:B------:R-:W-:Y:S02]  /*1600*/  MOV R26, R28 ;  /* 0x0000001c001a7202 */ /* 0x000fe40000000f00 */
[----:B------:R-:W-:-:S02]  /*1610*/  LOP3.LUT R9, R31, 0x7ff00000, RZ, 0xc0, !PT ;  /* 0x7ff000001f097812 */ /* 0x000fc400078ec0ff */
[----:B------:R-:W-:Y:S01]  /*1620*/  LOP3.LUT R42, R29, 0x7ff00000, RZ, 0xc0, !PT ;  /* 0x7ff000001d2a7812 */ /* 0x000fe200078ec0ff */
[----:B------:R-:W-:-:S03]  /*1630*/  @!P0 DMUL R26, R28, 8.98846567431157953865e+307 ;  /* 0x7fe000001c1a8828 */ /* 0x000fc60000000000 */
[----:B------:R-:W-:Y:S02]  /*1640*/  ISETP.GE.U32.AND P2, PT, R9, R42, PT ;  /* 0x0000002a0900720c */ /* 0x000fe40003f46070 */
[----:B------:R-:W-:Y:S01]  /*1650*/  @!P3 LOP3.LUT R34, R29, 0x7ff00000, RZ, 0xc0, !PT ;  /* 0x7ff000001d22b812 */ /* 0x000fe200078ec0ff */
[----:B------:R-:W0:Y:S03]  /*1660*/  MUFU.RCP64H R33, R27 ;  /* 0x0000001b00217308 */ /* 0x000e260000001800 */
[----:B------:R-:W-:Y:S02]  /*1670*/  @!P3 ISETP.GE.U32.AND P4, PT, R9, R34, PT ;  /* 0x000000220900b20c */ /* 0x000fe40003f86070 */
[----:B------:R-:W-:Y:S02]  /*1680*/  @!P0 LOP3.LUT R42, R27, 0x7ff00000, RZ, 0xc0, !PT ;  /* 0x7ff000001b2a8812 */ /* 0x000fe400078ec0ff */
[----:B------:R-:W-:-:S04]  /*1690*/  @!P3 SEL R35, R41, 0x63400000, !P4 ;  /* 0x634000002923b807 */ /* 0x000fc80006000000 */
[----:B------:R-:W-:-:S04]  /*16a0*/  @!P3 LOP3.LUT R38, R35, 0x80000000, R31, 0xf8, !PT ;  /* 0x800000002326b812 */ /* 0x000fc800078ef81f */
[----:B------:R-:W-:Y:S01]  /*16b0*/  @!P3 LOP3.LUT R39, R38, 0x100000, RZ, 0xfc, !PT ;  /* 0x001000002627b812 */ /* 0x000fe200078efcff */
[----:B0-----:R-:W-:Y:S01]  /*16c0*/  DFMA R36, R32, -R26, 1 ;  /* 0x3ff000002024742b */ /* 0x001fe2000000081a */
[----:B------:R-:W-:-:S07]  /*16d0*/  @!P3 MOV R38, RZ ;  /* 0x000000ff0026b202 */ /* 0x000fce0000000f00 */
[----:B------:R-:W-:-:S08]  /*16e0*/  DFMA R36, R36, R36, R36 ;  /* 0x000000242424722b */ /* 0x000fd00000000024 */
[----:B------:R-:W-:Y:S01]  /*16f0*/  DFMA R36, R32, R36, R32 ;  /* 0x000000242024722b */ /* 0x000fe20000000020 */
[----:B------:R-:W-:Y:S01]  /*1700*/  SEL R33, R41, 0x63400000, !P2 ;  /* 0x6340000029217807 */ /* 0x000fe20005000000 */
[----:B------:R-:W-:-:S03]  /*1710*/  IMAD.MOV.U32 R32, RZ, RZ, R30 ;  /* 0x000000ffff207224 */ /* 0x000fc600078e001e */
[----:B------:R-:W-:-:S03]  /*1720*/  LOP3.LUT R33, R33, 0x800fffff, R31, 0xf8, !PT ;  /* 0x800fffff21217812 */ /* 0x000fc600078ef81f */
[----:B------:R-:W-:-:S03]  /*1730*/  DFMA R34, R36, -R26, 1 ;  /* 0x3ff000002422742b */ /* 0x000fc6000000081a */
[----:B------:R-:W-:-:S05]  /*1740*/  @!P3 DFMA R32, R32, 2, -R38 ;  /* 0x400000002020b82b */ /* 0x000fca0000000826 */
[----:B------:R-:W-:-:S08]  /*1750*/  DFMA R34, R36, R34, R36 ;  /* 0x000000222422722b */ /* 0x000fd00000000024 */
[----:B------:R-:W-:-:S08]  /*1760*/  DMUL R36, R34, R32 ;  /* 0x0000002022247228 */ /* 0x000fd00000000000 */
[----:B------:R-:W-:-:S08]  /*1770*/  DFMA R38, R36, -R26, R32 ;  /* 0x8000001a2426722b */ /* 0x000fd00000000020 */
[----:B------:R-:W-:Y:S01]  /*1780*/  DFMA R38, R34, R38, R36 ;  /* 0x000000262226722b */ /* 0x000fe20000000024 */
[----:B------:R-:W-:Y:S01]  /*1790*/  IMAD.MOV.U32 R36, RZ, RZ, R9 ;  /* 0x000000ffff247224 */ /* 0x000fe200078e0009 */
[----:B------:R-:W-:-:S05]  /*17a0*/  @!P3 LOP3.LUT R36, R33, 0x7ff00000, RZ, 0xc0, !PT ;  /* 0x7ff000002124b812 */ /* 0x000fca00078ec0ff */
[----:B------:R-:W-:-:S05]  /*17b0*/  VIADD R34, R36, 0xffffffff ;  /* 0xffffffff24227836 */ /* 0x000fca0000000000 */
[----:B------:R-:W-:Y:S02]  /*17c0*/  ISETP.GT.U32.AND P0, PT, R34, 0x7feffffe, PT ;  /* 0x7feffffe2200780c */ /* 0x000fe40003f04070 */
[----:B------:R-:W-:-:S04]  /*17d0*/  IADD3 R34, PT, PT, R42, -0x1, RZ ;  /* 0xffffffff2a227810 */ /* 0x000fc80007ffe0ff */
[----:B------:R-:W-:-:S13]  /*17e0*/  ISETP.GT.U32.OR P0, PT, R34, 0x7feffffe, P0 ;  /* 0x7feffffe2200780c */ /* 0x000fda0000704470 */
[----:B------:R-:W-:Y:S05]  /*17f0*/  @P0 BRA `(.L_x_26) ;  /* 0x00000000006c0947 */ /* 0x000fea0003800000 */
[----:B------:R-:W-:-:S04]  /*1800*/  LOP3.LUT R34, R29, 0x7ff00000, RZ, 0xc0, !PT ;  /* 0x7ff000001d227812 */ /* 0x000fc800078ec0ff */
[CC--:B------:R-:W-:Y:S02]  /*1810*/  VIADDMNMX R30, R9.reuse, -R34.reuse, 0xb9600000, !PT ;  /* 0xb9600000091e7446 */ /* 0x0c0fe40007800922 */
[----:B------:R-:W-:Y:S02]  /*1820*/  ISETP.GE.U32.AND P0, PT, R9, R34, PT ;  /* 0x000000220900720c */ /* 0x000fe40003f06070 */
[----:B------:R-:W-:Y:S02]  /*1830*/  VIMNMX R9, PT, PT, R30, 0x46a00000, PT ;  /* 0x46a000001e097848 */ /* 0x000fe40003fe0100 */
[----:B------:R-:W-:-:S05]  /*1840*/  SEL R30, R41, 0x63400000, !P0 ;  /* 0x63400000291e7807 */ /* 0x000fca0004000000 */
[----:B------:R-:W-:Y:S01]  /*1850*/  IMAD.IADD R9, R9, 0x1, -R30 ;  /* 0x0000000109097824 */ /* 0x000fe200078e0a1e */
[----:B------:R-:W-:-:S03]  /*1860*/  MOV R30, RZ ;  /* 0x000000ff001e7202 */ /* 0x000fc60000000f00 */
[----:B------:R-:W-:-:S06]  /*1870*/  VIADD R31, R9, 0x7fe00000 ;  /* 0x7fe00000091f7836 */ /* 0x000fcc0000000000 */
[----:B------:R-:W-:-:S10]  /*1880*/  DMUL R34, R38, R30 ;  /* 0x0000001e26227228 */ /* 0x000fd40000000000 */
[----:B------:R-:W-:-:S13]  /*1890*/  FSETP.GTU.AND P0, PT, |R35|, 1.469367938527859385e-39, PT ;  /* 0x001000002300780b */ /* 0x000fda0003f0c200 */
[----:B------:R-:W-:Y:S05]  /*18a0*/  @P0 BRA `(.L_x_27) ;  /* 0x0000000000940947 */ /* 0x000fea0003800000 */
[----:B------:R-:W-:Y:S01]  /*18b0*/  DFMA R26, R38, -R26, R32 ;  /* 0x8000001a261a722b */ /* 0x000fe20000000020 */
[----:B------:R-:W-:-:S09]  /*18c0*/  IMAD.MOV.U32 R30, RZ, RZ, RZ ;  /* 0x000000ffff1e7224 */ /* 0x000fd200078e00ff */
[C---:B------:R-:W-:Y:S02]  /*18d0*/  FSETP.NEU.AND P0, PT, R27.reuse, RZ, PT ;  /* 0x000000ff1b00720b */ /* 0x040fe40003f0d000 */
[----:B------:R-:W-:-:S04]  /*18e0*/  LOP3.LUT R29, R27, 0x80000000, R29, 0x48, !PT ;  /* 0x800000001b1d7812 */ /* 0x000fc800078e481d */
[----:B------:R-:W-:-:S07]  /*18f0*/  LOP3.LUT R31, R29, R31, RZ, 0xfc, !PT ;  /* 0x0000001f1d1f7212 */ /* 0x000fce00078efcff */
[----:B------:R-:W-:Y:S05]  /*1900*/  @!P0 BRA `(.L_x_27) ;  /* 0x00000000007c8947 */ /* 0x000fea0003800000 */
[----:B------:R-:W-:Y:S01]  /*1910*/  IMAD.MOV R27, RZ, RZ, -R9 ;  /* 0x000000ffff1b7224 */ /* 0x000fe200078e0a09 */
[----:B------:R-:W-:Y:S01]  /*1920*/  MOV R26, RZ ;  /* 0x000000ff001a7202 */ /* 0x000fe20000000f00 */
[----:B------:R-:W-:Y:S01]  /*1930*/  DMUL.RP R30, R38, R30 ;  /* 0x0000001e261e7228 */ /* 0x000fe20000008000 */
[----:B------:R-:W-:-:S04]  /*1940*/  IADD3 R9, PT, PT, -R9, -0x43300000, RZ ;  /* 0xbcd0000009097810 */ /* 0x000fc80007ffe1ff */
[----:B------:R-:W-:-:S05]  /*1950*/  DFMA R26, R34, -R26, R38 ;  /* 0x8000001a221a722b */ /* 0x000fca0000000026 */
[----:B------:R-:W-:-:S05]  /*1960*/  LOP3.LUT R29, R31, R29, RZ, 0x3c, !PT ;  /* 0x0000001d1f1d7212 */ /* 0x000fca00078e3cff */
[----:B------:R-:W-:-:S04]  /*1970*/  FSETP.NEU.AND P0, PT, |R27|, R9, PT ;  /* 0x000000091b00720b */ /* 0x000fc80003f0d200 */
[----:B------:R-:W-:Y:S02]  /*1980*/  FSEL R34, R30, R34, !P0 ;  /* 0x000000221e227208 */ /* 0x000fe40004000000 */
[----:B------:R-:W-:Y:S01]  /*1990*/  FSEL R35, R29, R35, !P0 ;  /* 0x000000231d237208 */ /* 0x000fe20004000000 */
[----:B------:R-:W-:Y:S06]  /*19a0*/  BRA `(.L_x_27) ;  /* 0x0000000000547947 */ /* 0x000fec0003800000 */
.L_x_26:
[----:B------:R-:W-:-:S14]  /*19b0*/  DSETP.NAN.AND P0, PT, R30, R30, PT ;  /* 0x0000001e1e00722a */ /* 0x000fdc0003f08000 */
[----:B------:R-:W-:Y:S05]  /*19c0*/  @P0 BRA `(.L_x_28) ;  /* 0x0000000000440947 */ /* 0x000fea0003800000 */
[----:B------:R-:W-:-:S14]  /*19d0*/  DSETP.NAN.AND P0, PT, R28, R28, PT ;  /* 0x0000001c1c00722a */ /* 0x000fdc0003f08000 */
[----:B------:R-:W-:Y:S05]  /*19e0*/  @P0 BRA `(.L_x_29) ;  /* 0x0000000000300947 */ /* 0x000fea0003800000 */
[----:B------:R-:W-:Y:S01]  /*19f0*/  ISETP.NE.AND P0, PT, R36, R42, PT ;  /* 0x0000002a2400720c */ /* 0x000fe20003f05270 */
[----:B------:R-:W-:Y:S02]  /*1a00*/  IMAD.MOV.U32 R34, RZ, RZ, 0x0 ;  /* 0x00000000ff227424 */ /* 0x000fe400078e00ff */
[----:B------:R-:W-:-:S10]  /*1a10*/  IMAD.MOV.U32 R35, RZ, RZ, -0x80000 ;  /* 0xfff80000ff237424 */ /* 0x000fd400078e00ff */
[----:B------:R-:W-:Y:S05]  /*1a20*/  @!P0 BRA `(.L_x_27) ;  /* 0x0000000000348947 */ /* 0x000fea0003800000 */
[----:B------:R-:W-:Y:S02]  /*1a30*/  ISETP.NE.AND P0, PT, R36, 0x7ff00000, PT ;  /* 0x7ff000002400780c */ /* 0x000fe40003f05270 */
[----:B------:R-:W-:Y:S02]  /*1a40*/  LOP3.LUT R35, R31, 0x80000000, R29, 0x48, !PT ;  /* 0x800000001f237812 */ /* 0x000fe400078e481d */
[----:B------:R-:W-:-:S13]  /*1a50*/  ISETP.EQ.OR P0, PT, R42, RZ, !P0 ;  /* 0x000000ff2a00720c */ /* 0x000fda0004702670 */
[----:B------:R-:W-:Y:S02]  /*1a60*/  @P0 LOP3.LUT R9, R35, 0x7ff00000, RZ, 0xfc, !PT ;  /* 0x7ff0000023090812 */ /* 0x000fe400078efcff */
[----:B------:R-:W-:Y:S01]  /*1a70*/  @!P0 MOV R34, RZ ;  /* 0x000000ff00228202 */ /* 0x000fe20000000f00 */
[----:B------:R-:W-:Y:S02]  /*1a80*/  @P0 IMAD.MOV.U32 R34, RZ, RZ, RZ ;  /* 0x000000ffff220224 */ /* 0x000fe400078e00ff */
[----:B------:R-:W-:Y:S01]  /*1a90*/  @P0 IMAD.MOV.U32 R35, RZ, RZ, R9 ;  /* 0x000000ffff230224 */ /* 0x000fe200078e0009 */
[----:B------:R-:W-:Y:S06]  /*1aa0*/  BRA `(.L_x_27) ;  /* 0x0000000000147947 */ /* 0x000fec0003800000 */
.L_x_29:
[----:B------:R-:W-:Y:S02]  /*1ab0*/  LOP3.LUT R35, R29, 0x80000, RZ, 0xfc, !PT ;  /* 0x000800001d237812 */ /* 0x000fe400078efcff */
[----:B------:R-:W-:Y:S01]  /*1ac0*/  MOV R34, R28 ;  /* 0x0000001c00227202 */ /* 0x000fe20000000f00 */
[----:B------:R-:W-:Y:S06]  /*1ad0*/  BRA `(.L_x_27) ;  /* 0x0000000000087947 */ /* 0x000fec0003800000 */
.L_x_28:
[----:B------:R-:W-:Y:S01]  /*1ae0*/  LOP3.LUT R35, R31, 0x80000, RZ, 0xfc, !PT ;  /* 0x000800001f237812 */ /* 0x000fe200078efcff */
[----:B------:R-:W-:-:S07]  /*1af0*/  IMAD.MOV.U32 R34, RZ, RZ, R30 ;  /* 0x000000ffff227224 */ /* 0x000fce00078e001e */
.L_x_27:
[----:B------:R-:W-:Y:S05]  /*1b00*/  BSYNC.RECONVERGENT B5 ;  /* 0x0000000000057941 */ /* 0x000fea0003800200 */
.L_x_25:
[----:B------:R-:W-:Y:S01]  /*1b10*/  IMAD.MOV.U32 R41, RZ, RZ, 0x0 ;  /* 0x00000000ff297424 */ /* 0x000fe200078e00ff */
[----:B------:R-:W-:Y:S01]  /*1b20*/  MOV R27, R35 ;  /* 0x00000023001b7202 */ /* 0x000fe20000000f00 */
[----:B------:R-:W-:Y:S02]  /*1b30*/  IMAD.MOV.U32 R26, RZ, RZ, R34 ;  /* 0x000000ffff1a7224 */ /* 0x000fe400078e0022 */
[----:B------:R-:W-:Y:S05]  /*1b40*/  RET.REL.NODEC R40 `(_Z13feyman_kernelPdS_i) ;  /* 0xffffffe4282c7950 */ /* 0x000fea0003c3ffff */
.L_x_30:
[----:B------:R-:W-:-:S00]  /*1b50*/  BRA `(.L_x_30) ;  /* 0xfffffffc00fc7947 */ /* 0x000fc0000383ffff */
[----:B------:R-:W-:-:S00]  /*1b60*/  NOP ;  /* 0x0000000000007918 */ /* 0x000fc00000000000 */
        /* <DEDUP_REMOVED lines=9> */
.L_x_31:


//--------------------- .nv.shared._Z13feyman_kernelPdS_i --------------------------
	.section	.nv.shared._Z13feyman_kernelPdS_i,"aw",@nobits
	.sectionflags	@""
	.align	16
	.zero		1024


//--------------------- .nv.shared.reserved.0     --------------------------
	.section	.nv.shared.reserved.0,"aw",@nobits
	.weak		__nv_reservedSMEM_offset_0_alias
	.size		__nv_reservedSMEM_offset_0_alias, 0, 64
	.other		__nv_reservedSMEM_offset_0_alias,@"STO_CUDA_RESERVED_SHARED STV_DEFAULT"
__nv_reservedSMEM_offset_0_alias:
	.zero		0
	.zero		64


//--------------------- .nv.constant0._Z13feyman_kernelPdS_i --------------------------
	.section	.nv.constant0._Z13feyman_kernelPdS_i,"a",@progbits
	.sectionflags	@""
	.align	4
.nv.constant0._Z13feyman_kernelPdS_i:
	.zero		916


//--------------------- SYMBOLS --------------------------

	.type		.nv.reservedSmem.offset0,@object
	.size		.nv.reservedSmem.offset0,0x4
	.type		.nv.reservedSmem.cap,@object
	.size		.nv.reservedSmem.cap,0x4
